	.headerflags	@"EF_CUDA_TEXMODE_UNIFIED EF_CUDA_64BIT_ADDRESS EF_CUDA_ACCELERATORS EF_CUDA_SM90 EF_CUDA_VIRTUAL_SM(EF_CUDA_SM90)"
	.elftype	@"ET_EXEC"


//--------------------- .nv.info                  --------------------------
	.section	.nv.info,"",@"SHT_CUDA_INFO"
	.align	4


	//----- nvinfo : EIATTR_REGCOUNT
	.align		4
        /*0000*/ 	.byte	0x04, 0x2f
        /*0002*/ 	.short	(.L_1 - .L_0)
	.align		4
.L_0:
        /*0004*/ 	.word	index@(triton_poi_fused_convolution_0)
        /*0008*/ 	.word	0x0000000e


	//----- nvinfo : EIATTR_MIN_STACK_SIZE
	.align		4
.L_1:
        /*000c*/ 	.byte	0x04, 0x12
        /*000e*/ 	.short	(.L_3 - .L_2)
	.align		4
.L_2:
        /*0010*/ 	.word	index@(triton_poi_fused_convolution_0)
        /*0014*/ 	.word	0x00000000


	//----- nvinfo : EIATTR_FRAME_SIZE
	.align		4
.L_3:
        /*0018*/ 	.byte	0x04, 0x11
        /*001a*/ 	.short	(.L_5 - .L_4)
	.align		4
.L_4:
        /*001c*/ 	.word	index@(triton_poi_fused_convolution_0)
        /*0020*/ 	.word	0x00000000


	//----- nvinfo : EIATTR_MIN_STACK_SIZE
	.align		4
.L_5:
        /*0024*/ 	.byte	0x04, 0x12
        /*0026*/ 	.short	(.L_7 - .L_6)
	.align		4
.L_6:
        /*0028*/ 	.word	index@(triton_poi_fused_convolution_0)
        /*002c*/ 	.word	0x00000000
.L_7:


//--------------------- .nv.info.triton_poi_fused_convolution_0 --------------------------
	.section	.nv.info.triton_poi_fused_convolution_0,"",@"SHT_CUDA_INFO"
	.sectionflags	@""
	.align	4


	//----- nvinfo : EIATTR_CUDA_API_VERSION
	.align		4
        /*0000*/ 	.byte	0x04, 0x37
        /*0002*/ 	.short	(.L_9 - .L_8)
.L_8:
        /*0004*/ 	.word	0x0000007c


	//----- nvinfo : EIATTR_KPARAM_INFO
	.align		4
.L_9:
        /*0008*/ 	.byte	0x04, 0x17
        /*000a*/ 	.short	(.L_11 - .L_10)
.L_10:
        /*000c*/ 	.word	0x00000000
        /*0010*/ 	.short	0x0002
        /*0012*/ 	.short	0x0010
        /*0014*/ 	.byte	0x00, 0xf0, 0x11, 0x00


	//----- nvinfo : EIATTR_KPARAM_INFO
	.align		4
.L_11:
        /*0018*/ 	.byte	0x04, 0x17
        /*001a*/ 	.short	(.L_13 - .L_12)
.L_12:
        /*001c*/ 	.word	0x00000000
        /*0020*/ 	.short	0x0001
        /*0022*/ 	.short	0x0008
        /*0024*/ 	.byte	0x00, 0xf4, 0x21, 0x00


	//----- nvinfo : EIATTR_KPARAM_INFO
	.align		4
.L_13:
        /*0028*/ 	.byte	0x04, 0x17
        /*002a*/ 	.short	(.L_15 - .L_14)
.L_14:
        /*002c*/ 	.word	0x00000000
        /*0030*/ 	.short	0x0000
        /*0032*/ 	.short	0x0000
        /*0034*/ 	.byte	0x00, 0xf4, 0x21, 0x00


	//----- nvinfo : EIATTR_SPARSE_MMA_MASK
	.align		4
.L_15:
        /*0038*/ 	.byte	0x03, 0x50
        /*003a*/ 	.short	0x0000


	//----- nvinfo : EIATTR_MAXREG_COUNT
	.align		4
        /*003c*/ 	.byte	0x03, 0x1b
        /*003e*/ 	.short	0x00ff


	//----- nvinfo : EIATTR_EXIT_INSTR_OFFSETS
	.align		4
        /*0040*/ 	.byte	0x04, 0x1c
        /*0042*/ 	.short	(.L_17 - .L_16)


	//   ....[0]....
.L_16:
        /*0044*/ 	.word	0x000001c0


	//   ....[1]....
        /*0048*/ 	.word	0x000001e0


	//----- nvinfo : EIATTR_REQNTID
	.align		4
.L_17:
        /*004c*/ 	.byte	0x04, 0x10
        /*004e*/ 	.short	(.L_19 - .L_18)
.L_18:
        /*0050*/ 	.word	0x00000080
        /*0054*/ 	.word	0x00000001
        /*0058*/ 	.word	0x00000001


	//----- nvinfo : EIATTR_CBANK_PARAM_SIZE
	.align		4
.L_19:
        /*005c*/ 	.byte	0x03, 0x19
        /*005e*/ 	.short	0x0014


	//----- nvinfo : EIATTR_PARAM_CBANK
	.align		4
        /*0060*/ 	.byte	0x04, 0x0a
        /*0062*/ 	.short	(.L_21 - .L_20)
	.align		4
.L_20:
        /*0064*/ 	.word	index@(.nv.constant0.triton_poi_fused_convolution_0)
        /*0068*/ 	.short	0x0210
        /*006a*/ 	.short	0x0014


	//----- nvinfo : EIATTR_SW_WAR
	.align		4
.L_21:
        /*006c*/ 	.byte	0x04, 0x36
        /*006e*/ 	.short	(.L_23 - .L_22)
.L_22:
        /*0070*/ 	.word	0x00000008
.L_23:


//--------------------- .nv.callgraph             --------------------------
	.section	.nv.callgraph,"",@"SHT_CUDA_CALLGRAPH"
	.align	4
	.sectionentsize	8
	.align		4
        /*0000*/ 	.word	0x00000000
	.align		4
        /*0004*/ 	.word	0xffffffff
	.align		4
        /*0008*/ 	.word	0x00000000
	.align		4
        /*000c*/ 	.word	0xfffffffe
	.align		4
        /*0010*/ 	.word	0x00000000
	.align		4
        /*0014*/ 	.word	0xfffffffd
	.align		4
        /*0018*/ 	.word	0x00000000
	.align		4
        /*001c*/ 	.word	0xfffffffc


//--------------------- .text.triton_poi_fused_convolution_0 --------------------------
	.section	.text.triton_poi_fused_convolution_0,"ax",@progbits
	.align	128
        .global         triton_poi_fused_convolution_0
        .type           triton_poi_fused_convolution_0,@function
        .size           triton_poi_fused_convolution_0,(.L_x_1 - triton_poi_fused_convolution_0)
        .other          triton_poi_fused_convolution_0,@"STO_CUDA_ENTRY STV_DEFAULT"
triton_poi_fused_convolution_0:
.text.triton_poi_fused_convolution_0:
[----:B------:R-:W0:Y:S02]  /*0000*/  LDC R1, c[0x0][0x28] ;  /* 0x00000a00ff017b82 */ /* 0x000e240000000800 */
[----:B------:R-:W1:Y:S01]  /*0010*/  S2R R0, SR_TID.X ;  /* 0x0000000000007919 */ /* 0x000e620000002100 */
[----:B------:R-:W2:Y:S01]  /*0020*/  LDC.64 R6, c[0x0][0x218] ;  /* 0x00008600ff067b82 */ /* 0x000ea20000000a00 */
[----:B------:R-:W-:Y:S01]  /*0030*/  ULDC.64 UR4, c[0x0][0x208] ;  /* 0x0000820000047ab9 */ /* 0x000fe20000000a00 */
[----:B------:R-:W3:Y:S06]  /*0040*/  S2R R9, SR_CTAID.X ;  /* 0x0000000000097919 */ /* 0x000eec0000002500 */
[----:B------:R-:W4:Y:S01]  /*0050*/  LDC.64 R2, c[0x0][0x210] ;  /* 0x00008400ff027b82 */ /* 0x000f220000000a00 */
[----:B-1----:R-:W-:-:S04]  /*0060*/  SHF.L.U32 R0, R0, 0x1, RZ ;  /* 0x0000000100007819 */ /* 0x002fc800000006ff */
[----:B------:R-:W-:-:S04]  /*0070*/  LOP3.LUT R0, R0, 0xfe, RZ, 0xc0, !PT ;  /* 0x000000fe00007812 */ /* 0x000fc800078ec0ff */
[----:B---3--:R-:W-:-:S04]  /*0080*/  LEA R9, R9, R0, 0x8 ;  /* 0x0000000009097211 */ /* 0x008fc800078e40ff */
[C---:B------:R-:W-:Y:S01]  /*0090*/  ISETP.GE.AND P0, PT, R9.reuse, 0x1f4, PT ;  /* 0x000001f40900780c */ /* 0x040fe20003f06270 */
[C---:B------:R-:W-:Y:S02]  /*00a0*/  VIADD R0, R9.reuse, 0x1 ;  /* 0x0000000109007836 */ /* 0x040fe40000000000 */
[----:B------:R-:W-:-:S04]  /*00b0*/  IMAD.HI R4, R9, 0x10624dd3, RZ ;  /* 0x10624dd309047827 */ /* 0x000fc800078e02ff */
[----:B------:R-:W-:Y:S01]  /*00c0*/  IMAD.HI R0, R0, 0x10624dd3, RZ ;  /* 0x10624dd300007827 */ /* 0x000fe200078e02ff */
[----:B------:R-:W-:-:S03]  /*00d0*/  SHF.R.U32.HI R5, RZ, 0x1f, R4 ;  /* 0x0000001fff057819 */ /* 0x000fc60000011604 */
[----:B----4-:R-:W-:Y:S01]  /*00e0*/  IMAD.WIDE R2, R9, 0x4, R2 ;  /* 0x0000000409027825 */ /* 0x010fe200078e0202 */
[----:B------:R-:W-:Y:S02]  /*00f0*/  SHF.R.U32.HI R11, RZ, 0x1f, R0 ;  /* 0x0000001fff0b7819 */ /* 0x000fe40000011600 */
[----:B------:R-:W-:Y:S02]  /*0100*/  CS2R R8, SRZ ;  /* 0x0000000000087805 */ /* 0x000fe4000001ff00 */
[----:B------:R-:W-:Y:S02]  /*0110*/  LEA.HI.SX32 R5, R4, R5, 0x1d ;  /* 0x0000000504057211 */ /* 0x000fe400078feaff */
[----:B------:R-:W-:Y:S01]  /*0120*/  LEA.HI.SX32 R11, R0, R11, 0x1d ;  /* 0x0000000b000b7211 */ /* 0x000fe200078feaff */
[----:B------:R-:W-:Y:S02]  /*0130*/  IMAD.MOV.U32 R0, RZ, RZ, RZ ;  /* 0x000000ffff007224 */ /* 0x000fe400078e00ff */
[--C-:B--2---:R-:W-:Y:S01]  /*0140*/  IMAD.WIDE R4, R5, 0x4, R6.reuse ;  /* 0x0000000405047825 */ /* 0x104fe200078e0206 */
[----:B------:R-:W2:Y:S03]  /*0150*/  @!P0 LDG.E.64 R8, desc[UR4][R2.64] ;  /* 0x0000000402088981 */ /* 0x000ea6000c1e1b00 */
[----:B------:R-:W-:Y:S01]  /*0160*/  IMAD.WIDE R6, R11, 0x4, R6 ;  /* 0x000000040b067825 */ /* 0x000fe200078e0206 */
[----:B------:R-:W-:-:S04]  /*0170*/  HFMA2.MMA R11, -RZ, RZ, 0, 0 ;  /* 0x00000000ff0b7435 */ /* 0x000fc800000001ff */
[----:B------:R-:W2:Y:S06]  /*0180*/  @!P0 LDG.E.EL R0, desc[UR4][R6.64] ;  /* 0x0000000406008981 */ /* 0x000eac000c2e1900 */
[----:B------:R-:W3:Y:S01]  /*0190*/  @!P0 LDG.E.EL R11, desc[UR4][R4.64] ;  /* 0x00000004040b8981 */ /* 0x000ee2000c2e1900 */
[----:B--2---:R-:W-:Y:S01]  /*01a0*/  FADD R9, R0, R9 ;  /* 0x0000000900097221 */ /* 0x004fe20000000000 */
[----:B---3--:R-:W-:Y:S01]  /*01b0*/  FADD R8, R11, R8 ;  /* 0x000000080b087221 */ /* 0x008fe20000000000 */
[----:B------:R-:W-:Y:S06]  /*01c0*/  @P0 EXIT ;  /* 0x000000000000094d */ /* 0x000fec0003800000 */
[----:B------:R-:W-:Y:S01]  /*01d0*/  STG.E.64 desc[UR4][R2.64], R8 ;  /* 0x0000000802007986 */ /* 0x000fe2000c101b04 */
[----:B------:R-:W-:Y:S05]  /*01e0*/  EXIT ;  /* 0x000000000000794d */ /* 0x000fea0003800000 */
.L_x_0:
[----:B------:R-:W-:-:S00]  /*01f0*/  BRA `(.L_x_0) ;  /* 0xfffffffc00fc7947 */ /* 0x000fc0000383ffff */
[----:B------:R-:W-:-:S00]  /*0200*/  NOP ;  /* 0x0000000000007918 */ /* 0x000fc00000000000 */
[----:B------:R-:W-:-:S00]  /*0210*/  NOP ;  /* 0x0000000000007918 */ /* 0x000fc00000000000 */
[----:B------:R-:W-:-:S00]  /*0220*/  NOP ;  /* 0x0000000000007918 */ /* 0x000fc00000000000 */
[----:B------:R-:W-:-:S00]  /*0230*/  NOP ;  /* 0x0000000000007918 */ /* 0x000fc00000000000 */
[----:B------:R-:W-:-:S00]  /*0240*/  NOP ;  /* 0x0000000000007918 */ /* 0x000fc00000000000 */
[----:B------:R-:W-:-:S00]  /*0250*/  NOP ;  /* 0x0000000000007918 */ /* 0x000fc00000000000 */
[----:B------:R-:W-:-:S00]  /*0260*/  NOP ;  /* 0x0000000000007918 */ /* 0x000fc00000000000 */
[----:B------:R-:W-:-:S00]  /*0270*/  NOP ;  /* 0x0000000000007918 */ /* 0x000fc00000000000 */
.L_x_1:


//--------------------- .nv.constant0.triton_poi_fused_convolution_0 --------------------------
	.section	.nv.constant0.triton_poi_fused_convolution_0,"a",@progbits
	.sectionflags	@""
	.align	4
.nv.constant0.triton_poi_fused_convolution_0:
	.zero		548
